//
// Generated by NVIDIA NVVM Compiler
//
// Compiler Build ID: CL-36424714
// Cuda compilation tools, release 13.0, V13.0.88
// Based on NVVM 20.0.0
//

.version 9.0
.target sm_100
.address_size 64

	// .globl	_Z11hello_worldv
.extern .func  (.param .b32 func_retval0) vprintf
(
	.param .b64 vprintf_param_0,
	.param .b64 vprintf_param_1
)
;
.global .align 1 .b8 $str[18] = {71, 80, 85, 32, 72, 69, 76, 76, 79, 32, 87, 79, 82, 76, 68, 33, 10};

.visible .entry _Z11hello_worldv()
{
	.reg .b32 	%r<3>;
	.reg .b64 	%rd<3>;

	mov.u64 	%rd1, $str;
	cvta.global.u64 	%rd2, %rd1;
	{ // callseq 0, 0
	.param .b64 param0;
	st.param.b64 	[param0], %rd2;
	.param .b64 param1;
	st.param.b64 	[param1], 0;
	.param .b32 retval0;
	call.uni (retval0), 
	vprintf, 
	(
	param0, 
	param1
	);
	ld.param.b32 	%r1, [retval0];
	} // callseq 0
	ret;

}


// ===== COMPILED SASS (sm_100) =====

	.target	sm_100

	.elftype	@"ET_EXEC"


//--------------------- .note.nv.tkinfo           --------------------------
	.section	.note.nv.tkinfo,"",@"SHT_NOTE"
	.sectionflags	@"SHF_NOTE_NV_TKINFO"
	.tkinfo
        /*0018*/ 	.word	0x00000002
        /*0030*/ 	.string	""
        /*0030*/ 	.string	"ptxas"
        /*0030*/ 	.string	"Cuda compilation tools, release 13.0, V13.0.88"
        /*0030*/ 	.string	"Build cuda_13.0.r13.0/compiler.36424714_0"
        /*0030*/ 	.string	"-arch sm_100 -m 64 "



//--------------------- .note.nv.cuinfo           --------------------------
	.section	.note.nv.cuinfo,"",@"SHT_NOTE"
	.sectionflags	@"SHF_NOTE_NV_CUINFO"
        /*0018*/ 	.short	0x0002
        /*001a*/ 	.short	0x0064
        /*001c*/ 	.short	0x0082
	.zero		2


//--------------------- .nv.info                  --------------------------
	.section	.nv.info,"",@"SHT_CUDA_INFO"
	.align	4


	//----- nvinfo : EIATTR_REGCOUNT
	.align		4
        /*0000*/ 	.byte	0x04, 0x2f
        /*0002*/ 	.short	(.L_2 - .L_1)
	.align		4
.L_1:
        /*0004*/ 	.word	index@(_Z11hello_worldv)
        /*0008*/ 	.word	0x00000018


	//----- nvinfo : EIATTR_FRAME_SIZE
	.align		4
.L_2:
        /*000c*/ 	.byte	0x04, 0x11
        /*000e*/ 	.short	(.L_4 - .L_3)
	.align		4
.L_3:
        /*0010*/ 	.word	index@(_Z11hello_worldv)
        /*0014*/ 	.word	0x00000000


	//----- nvinfo : EIATTR_MIN_STACK_SIZE
	.align		4
.L_4:
        /*0018*/ 	.byte	0x04, 0x12
        /*001a*/ 	.short	(.L_6 - .L_5)
	.align		4
.L_5:
        /*001c*/ 	.word	index@(_Z11hello_worldv)
        /*0020*/ 	.word	0x00000000
.L_6:


//--------------------- .nv.compat                --------------------------
	.section	.nv.compat,"",@"SHT_CUDA_COMPAT_INFO"
	.align	4
        /*0000*/ 	.byte	0x02, 0x09, 0x00, 0x00, 0x02, 0x02, 0x01, 0x00, 0x02, 0x05, 0x05, 0x00, 0x03, 0x07, 0x01, 0x01
        /*0010*/ 	.byte	0x02, 0x03, 0x00, 0x00, 0x02, 0x06, 0x01, 0x00, 0x04, 0x0b, 0x08, 0x00, 0x09, 0x00, 0x00, 0x00
        /*0020*/ 	.byte	0x00, 0x00, 0x00, 0x00


//--------------------- .nv.info._Z11hello_worldv --------------------------
	.section	.nv.info._Z11hello_worldv,"",@"SHT_CUDA_INFO"
	.sectionflags	@""
	.align	4


	//----- nvinfo : EIATTR_CUDA_API_VERSION
	.align		4
        /*0000*/ 	.byte	0x04, 0x37
        /*0002*/ 	.short	(.L_8 - .L_7)
.L_7:
        /*0004*/ 	.word	0x00000082


	//----- nvinfo : EIATTR_SPARSE_MMA_MASK
	.align		4
.L_8:
        /*0008*/ 	.byte	0x03, 0x50
        /*000a*/ 	.short	0x0000


	//----- nvinfo : EIATTR_MAXREG_COUNT
	.align		4
        /*000c*/ 	.byte	0x03, 0x1b
        /*000e*/ 	.short	0x00ff


	//----- nvinfo : EIATTR_EXTERNS
	.align		4
        /*0010*/ 	.byte	0x04, 0x0f
        /*0012*/ 	.short	(.L_10 - .L_9)


	//   ....[0]....
	.align		4
.L_9:
        /*0014*/ 	.word	index@(vprintf)


	//----- nvinfo : EIATTR_MERCURY_ISA_VERSION
	.align		4
.L_10:
        /*0018*/ 	.byte	0x03, 0x5f
        /*001a*/ 	.short	0x0101


	//----- nvinfo : EIATTR_VRC_CTA_INIT_COUNT
	.align		4
        /*001c*/ 	.byte	0x02, 0x4a
	.zero		1
	.zero		1


	//----- nvinfo : EIATTR_SYSCALL_OFFSETS
	.align		4
        /*0020*/ 	.byte	0x04, 0x46
        /*0022*/ 	.short	(.L_12 - .L_11)


	//   ....[0]....
.L_11:
        /*0024*/ 	.word	0x00000080


	//----- nvinfo : EIATTR_EXIT_INSTR_OFFSETS
	.align		4
.L_12:
        /*0028*/ 	.byte	0x04, 0x1c
        /*002a*/ 	.short	(.L_14 - .L_13)


	//   ....[0]....
.L_13:
        /*002c*/ 	.word	0x00000090


	//----- nvinfo : EIATTR_SW_WAR
	.align		4
.L_14:
        /*0030*/ 	.byte	0x04, 0x36
        /*0032*/ 	.short	(.L_16 - .L_15)
.L_15:
        /*0034*/ 	.word	0x00000008
.L_16:


//--------------------- .nv.callgraph             --------------------------
	.section	.nv.callgraph,"",@"SHT_CUDA_CALLGRAPH"
	.align	4
	.sectionentsize	8
	.align		4
        /*0000*/ 	.word	0x00000000
	.align		4
        /*0004*/ 	.word	0xffffffff
	.align		4
        /*0008*/ 	.word	index@(_Z11hello_worldv)
	.align		4
        /*000c*/ 	.word	index@(vprintf)
	.align		4
        /*0010*/ 	.word	0x00000000
	.align		4
        /*0014*/ 	.word	0xfffffffe
	.align		4
        /*0018*/ 	.word	0x00000000
	.align		4
        /*001c*/ 	.word	0xfffffffd
	.align		4
        /*0020*/ 	.word	0x00000000
	.align		4
        /*0024*/ 	.word	0xfffffffc


//--------------------- .nv.constant4             --------------------------
	.section	.nv.constant4,"a",@progbits
	.align	8
	.align		8
.nv.constant4:
        /*0000*/ 	.dword	vprintf
	.align		8
        /*0008*/ 	.dword	$str


//--------------------- .text._Z11hello_worldv    --------------------------
	.section	.text._Z11hello_worldv,"ax",@progbits
	.align	128
        .global         _Z11hello_worldv
        .type           _Z11hello_worldv,@function
        .size           _Z11hello_worldv,(.L_x_2 - _Z11hello_worldv)
        .other          _Z11hello_worldv,@"STO_CUDA_ENTRY STV_DEFAULT"
_Z11hello_worldv:
.text._Z11hello_worldv:
[----:B------:R-:W0:Y:S01]  /*0000*/  LDC R1, c[0x0][0x37c] ;  /* 0x0000df00ff017b82 */ /* 0x000e220000000800 */
[----:B------:R-:W-:Y:S01]  /*0010*/  MOV R0, 0x0 ;  /* 0x0000000000007802 */ /* 0x000fe20000000f00 */
[----:B------:R-:W1:Y:S01]  /*0020*/  LDCU.64 UR4, c[0x4][0x8] ;  /* 0x01000100ff0477ac */ /* 0x000e620008000a00 */
[----:B------:R-:W-:-:S05]  /*0030*/  CS2R R6, SRZ ;  /* 0x0000000000067805 */ /* 0x000fca000001ff00 */
[----:B------:R2:W3:Y:S01]  /*0040*/  LDC.64 R2, c[0x4][R0] ;  /* 0x0100000000027b82 */ /* 0x0004e20000000a00 */
[----:B-1----:R-:W-:Y:S02]  /*0050*/  IMAD.U32 R4, RZ, RZ, UR4 ;  /* 0x00000004ff047e24 */ /* 0x002fe4000f8e00ff */
[----:B--2---:R-:W-:-:S07]  /*0060*/  IMAD.U32 R5, RZ, RZ, UR5 ;  /* 0x00000005ff057e24 */ /* 0x004fce000f8e00ff */
[----:B------:R-:W-:-:S07]  /*0070*/  LEPC R20, `(.L_x_0) ;  /* 0x000000001014794e */ /* 0x000fce0000000000 */
[----:B0--3--:R-:W-:Y:S05]  /*0080*/  CALL.ABS.NOINC R2 ;  /* 0x0000000002007343 */ /* 0x009fea0003c00000 */
.L_x_0:
[----:B------:R-:W-:Y:S05]  /*0090*/  EXIT ;  /* 0x000000000000794d */ /* 0x000fea0003800000 */
.L_x_1:
[----:B------:R-:W-:-:S00]  /*00a0*/  BRA `(.L_x_1) ;  /* 0xfffffffc00fc7947 */ /* 0x000fc0000383ffff */
[----:B------:R-:W-:-:S00]  /*00b0*/  NOP ;  /* 0x0000000000007918 */ /* 0x000fc00000000000 */
        /* <DEDUP_REMOVED lines=12> */
.L_x_2:


//--------------------- .nv.global.init           --------------------------
	.section	.nv.global.init,"aw",@progbits
.nv.global.init:
	.type		$str,@object
	.size		$str,(.L_0 - $str)
$str:
        /*0000*/ 	.byte	0x47, 0x50, 0x55, 0x20, 0x48, 0x45, 0x4c, 0x4c, 0x4f, 0x20, 0x57, 0x4f, 0x52, 0x4c, 0x44, 0x21
        /*0010*/ 	.byte	0x0a, 0x00
.L_0:


//--------------------- .nv.shared.reserved.0     --------------------------
	.section	.nv.shared.reserved.0,"aw",@nobits
	.weak		__nv_reservedSMEM_offset_0_alias
	.size		__nv_reservedSMEM_offset_0_alias, 0, 64
	.other		__nv_reservedSMEM_offset_0_alias,@"STO_CUDA_RESERVED_SHARED STV_DEFAULT"
__nv_reservedSMEM_offset_0_alias:
	.zero		0
	.zero		64


//--------------------- .nv.constant0._Z11hello_worldv --------------------------
	.section	.nv.constant0._Z11hello_worldv,"a",@progbits
	.sectionflags	@""
	.align	4
.nv.constant0._Z11hello_worldv:
	.zero		896


//--------------------- SYMBOLS --------------------------

	.type		.nv.reservedSmem.offset0,@object
	.size		.nv.reservedSmem.offset0,0x4
	.type		vprintf,@function
